//
// Generated by NVIDIA NVVM Compiler
//
// Compiler Build ID: CL-36424714
// Cuda compilation tools, release 13.0, V13.0.88
// Based on NVVM 20.0.0
//

.version 9.0
.target sm_100
.address_size 64

	// .globl	_Z4kernP6uchar4ii
.const .align 8 .b8 dev_cvals[3328];

.visible .entry _Z4kernP6uchar4ii(
	.param .u64 .ptr .align 1 _Z4kernP6uchar4ii_param_0,
	.param .u32 _Z4kernP6uchar4ii_param_1,
	.param .u32 _Z4kernP6uchar4ii_param_2
)
{
	.reg .pred 	%p<17>;
	.reg .b16 	%rs<17>;
	.reg .b32 	%r<50>;
	.reg .b64 	%rd<18>;
	.reg .b64 	%fd<302>;

	ld.param.u64 	%rd6, [_Z4kernP6uchar4ii_param_0];
	ld.param.u32 	%r21, [_Z4kernP6uchar4ii_param_1];
	ld.param.u32 	%r22, [_Z4kernP6uchar4ii_param_2];
	cvta.to.global.u64 	%rd1, %rd6;
	mov.u32 	%r23, %nctaid.x;
	mov.u32 	%r24, %ctaid.y;
	mov.u32 	%r25, %ctaid.x;
	mad.lo.s32 	%r26, %r23, %r24, %r25;
	mov.u32 	%r27, %ntid.x;
	mov.u32 	%r28, %tid.y;
	mov.u32 	%r29, %tid.x;
	mad.lo.s32 	%r30, %r27, %r28, %r29;
	mov.u32 	%r31, %ntid.y;
	mul.lo.s32 	%r32, %r27, %r31;
	mov.u32 	%r33, %nctaid.y;
	mul.lo.s32 	%r34, %r23, %r33;
	mul.lo.s32 	%r1, %r34, %r32;
	mad.lo.s32 	%r44, %r26, %r32, %r30;
	setp.ge.s32 	%p1, %r44, %r21;
	@%p1 bra 	$L__BB0_27;
	setp.gt.s32 	%p2, %r22, 1;
	@%p2 bra 	$L__BB0_2;
	bra.uni 	$L__BB0_26;
$L__BB0_2:
	ld.const.f64 	%fd1, [dev_cvals+8];
	ld.const.f64 	%fd2, [dev_cvals+24];
	ld.const.f64 	%fd3, [dev_cvals+48];
	ld.const.f64 	%fd4, [dev_cvals+72];
	ld.const.f64 	%fd5, [dev_cvals+32];
	ld.const.f64 	%fd6, [dev_cvals+56];
	ld.const.f64 	%fd7, [dev_cvals+80];
	ld.const.f64 	%fd8, [dev_cvals+40];
	ld.const.f64 	%fd9, [dev_cvals+64];
	ld.const.f64 	%fd10, [dev_cvals+88];
	ld.const.f64 	%fd11, [dev_cvals+96];
	add.s32 	%r35, %r22, -1;
	add.s32 	%r3, %r22, -2;
	add.s32 	%r36, %r22, 3;
	and.b32  	%r4, %r36, 3;
	and.b32  	%r5, %r35, 3;
	and.b32  	%r6, %r36, 1;
	and.b32  	%r37, %r35, -4;
	neg.s32 	%r7, %r37;
	ld.const.f64 	%fd31, [dev_cvals];
	ld.const.f64 	%fd34, [dev_cvals+16];
	mov.u64 	%rd15, dev_cvals;
	add.s64 	%rd10, %rd15, 256;
$L__BB0_3:
	setp.lt.u32 	%p4, %r3, 3;
	mul.wide.s32 	%rd9, %r44, 4;
	add.s64 	%rd2, %rd1, %rd9;
	.pragma "used_bytes_mask 7";
	ld.global.u32 	%r39, [%rd2];
	bfe.u32 	%r40, %r39, 0, 8;
	cvt.u16.u32 	%rs2, %r40;
	and.b16  	%rs3, %rs2, 255;
	bfe.u32 	%r41, %r39, 8, 8;
	cvt.u16.u32 	%rs4, %r41;
	and.b16  	%rs5, %rs4, 255;
	bfe.u32 	%r42, %r39, 16, 8;
	cvt.u16.u32 	%rs6, %r42;
	and.b16  	%rs7, %rs6, 255;
	cvt.rn.f64.u16 	%fd12, %rs3;
	sub.f64 	%fd32, %fd12, %fd31;
	cvt.rn.f64.u16 	%fd13, %rs5;
	sub.f64 	%fd33, %fd13, %fd1;
	cvt.rn.f64.u16 	%fd14, %rs7;
	sub.f64 	%fd35, %fd14, %fd34;
	neg.f64 	%fd36, %fd32;
	mul.f64 	%fd37, %fd2, %fd36;
	mul.f64 	%fd38, %fd33, %fd3;
	sub.f64 	%fd39, %fd37, %fd38;
	mul.f64 	%fd40, %fd35, %fd4;
	sub.f64 	%fd41, %fd39, %fd40;
	mul.f64 	%fd42, %fd5, %fd36;
	mul.f64 	%fd43, %fd33, %fd6;
	sub.f64 	%fd44, %fd42, %fd43;
	mul.f64 	%fd45, %fd35, %fd7;
	sub.f64 	%fd46, %fd44, %fd45;
	mul.f64 	%fd47, %fd8, %fd36;
	mul.f64 	%fd48, %fd33, %fd9;
	sub.f64 	%fd49, %fd47, %fd48;
	mul.f64 	%fd50, %fd35, %fd10;
	sub.f64 	%fd51, %fd49, %fd50;
	fma.rn.f64 	%fd52, %fd32, %fd41, %fd11;
	fma.rn.f64 	%fd53, %fd33, %fd46, %fd52;
	fma.rn.f64 	%fd294, %fd35, %fd51, %fd53;
	mov.b16 	%rs8, 0;
	st.global.u8 	[%rd2+3], %rs8;
	mov.b32 	%r48, 1;
	@%p4 bra 	$L__BB0_15;
	mov.b32 	%r45, 0;
	mov.u64 	%rd17, %rd10;
	mov.u32 	%r46, %r7;
$L__BB0_5:
	.pragma "nounroll";
	add.s32 	%r11, %r45, 1;
	ld.const.f64 	%fd54, [%rd17+-152];
	sub.f64 	%fd55, %fd12, %fd54;
	ld.const.f64 	%fd56, [%rd17+-144];
	sub.f64 	%fd57, %fd13, %fd56;
	ld.const.f64 	%fd58, [%rd17+-136];
	sub.f64 	%fd59, %fd14, %fd58;
	neg.f64 	%fd60, %fd55;
	ld.const.f64 	%fd61, [%rd17+-128];
	mul.f64 	%fd62, %fd61, %fd60;
	ld.const.f64 	%fd63, [%rd17+-104];
	mul.f64 	%fd64, %fd57, %fd63;
	sub.f64 	%fd65, %fd62, %fd64;
	ld.const.f64 	%fd66, [%rd17+-80];
	mul.f64 	%fd67, %fd59, %fd66;
	sub.f64 	%fd68, %fd65, %fd67;
	ld.const.f64 	%fd69, [%rd17+-120];
	mul.f64 	%fd70, %fd69, %fd60;
	ld.const.f64 	%fd71, [%rd17+-96];
	mul.f64 	%fd72, %fd57, %fd71;
	sub.f64 	%fd73, %fd70, %fd72;
	ld.const.f64 	%fd74, [%rd17+-72];
	mul.f64 	%fd75, %fd59, %fd74;
	sub.f64 	%fd76, %fd73, %fd75;
	ld.const.f64 	%fd77, [%rd17+-112];
	mul.f64 	%fd78, %fd77, %fd60;
	ld.const.f64 	%fd79, [%rd17+-88];
	mul.f64 	%fd80, %fd57, %fd79;
	sub.f64 	%fd81, %fd78, %fd80;
	ld.const.f64 	%fd82, [%rd17+-64];
	mul.f64 	%fd83, %fd59, %fd82;
	sub.f64 	%fd84, %fd81, %fd83;
	ld.const.f64 	%fd85, [%rd17+-56];
	fma.rn.f64 	%fd86, %fd55, %fd68, %fd85;
	fma.rn.f64 	%fd87, %fd57, %fd76, %fd86;
	fma.rn.f64 	%fd17, %fd59, %fd84, %fd87;
	setp.leu.f64 	%p5, %fd17, %fd294;
	@%p5 bra 	$L__BB0_7;
	st.global.u8 	[%rd2+3], %r11;
	mov.f64 	%fd294, %fd17;
$L__BB0_7:
	ld.const.f64 	%fd88, [%rd17+-48];
	sub.f64 	%fd89, %fd12, %fd88;
	ld.const.f64 	%fd90, [%rd17+-40];
	sub.f64 	%fd91, %fd13, %fd90;
	ld.const.f64 	%fd92, [%rd17+-32];
	sub.f64 	%fd93, %fd14, %fd92;
	neg.f64 	%fd94, %fd89;
	ld.const.f64 	%fd95, [%rd17+-24];
	mul.f64 	%fd96, %fd95, %fd94;
	ld.const.f64 	%fd97, [%rd17];
	mul.f64 	%fd98, %fd91, %fd97;
	sub.f64 	%fd99, %fd96, %fd98;
	ld.const.f64 	%fd100, [%rd17+24];
	mul.f64 	%fd101, %fd93, %fd100;
	sub.f64 	%fd102, %fd99, %fd101;
	ld.const.f64 	%fd103, [%rd17+-16];
	mul.f64 	%fd104, %fd103, %fd94;
	ld.const.f64 	%fd105, [%rd17+8];
	mul.f64 	%fd106, %fd91, %fd105;
	sub.f64 	%fd107, %fd104, %fd106;
	ld.const.f64 	%fd108, [%rd17+32];
	mul.f64 	%fd109, %fd93, %fd108;
	sub.f64 	%fd110, %fd107, %fd109;
	ld.const.f64 	%fd111, [%rd17+-8];
	mul.f64 	%fd112, %fd111, %fd94;
	ld.const.f64 	%fd113, [%rd17+16];
	mul.f64 	%fd114, %fd91, %fd113;
	sub.f64 	%fd115, %fd112, %fd114;
	ld.const.f64 	%fd116, [%rd17+40];
	mul.f64 	%fd117, %fd93, %fd116;
	sub.f64 	%fd118, %fd115, %fd117;
	ld.const.f64 	%fd119, [%rd17+48];
	fma.rn.f64 	%fd120, %fd89, %fd102, %fd119;
	fma.rn.f64 	%fd121, %fd91, %fd110, %fd120;
	fma.rn.f64 	%fd19, %fd93, %fd118, %fd121;
	setp.leu.f64 	%p6, %fd19, %fd294;
	@%p6 bra 	$L__BB0_9;
	cvt.u16.u32 	%rs9, %r11;
	add.s16 	%rs10, %rs9, 1;
	st.global.u8 	[%rd2+3], %rs10;
	mov.f64 	%fd294, %fd19;
$L__BB0_9:
	ld.const.f64 	%fd122, [%rd17+56];
	sub.f64 	%fd123, %fd12, %fd122;
	ld.const.f64 	%fd124, [%rd17+64];
	sub.f64 	%fd125, %fd13, %fd124;
	ld.const.f64 	%fd126, [%rd17+72];
	sub.f64 	%fd127, %fd14, %fd126;
	neg.f64 	%fd128, %fd123;
	ld.const.f64 	%fd129, [%rd17+80];
	mul.f64 	%fd130, %fd129, %fd128;
	ld.const.f64 	%fd131, [%rd17+104];
	mul.f64 	%fd132, %fd125, %fd131;
	sub.f64 	%fd133, %fd130, %fd132;
	ld.const.f64 	%fd134, [%rd17+128];
	mul.f64 	%fd135, %fd127, %fd134;
	sub.f64 	%fd136, %fd133, %fd135;
	ld.const.f64 	%fd137, [%rd17+88];
	mul.f64 	%fd138, %fd137, %fd128;
	ld.const.f64 	%fd139, [%rd17+112];
	mul.f64 	%fd140, %fd125, %fd139;
	sub.f64 	%fd141, %fd138, %fd140;
	ld.const.f64 	%fd142, [%rd17+136];
	mul.f64 	%fd143, %fd127, %fd142;
	sub.f64 	%fd144, %fd141, %fd143;
	ld.const.f64 	%fd145, [%rd17+96];
	mul.f64 	%fd146, %fd145, %fd128;
	ld.const.f64 	%fd147, [%rd17+120];
	mul.f64 	%fd148, %fd125, %fd147;
	sub.f64 	%fd149, %fd146, %fd148;
	ld.const.f64 	%fd150, [%rd17+144];
	mul.f64 	%fd151, %fd127, %fd150;
	sub.f64 	%fd152, %fd149, %fd151;
	ld.const.f64 	%fd153, [%rd17+152];
	fma.rn.f64 	%fd154, %fd123, %fd136, %fd153;
	fma.rn.f64 	%fd155, %fd125, %fd144, %fd154;
	fma.rn.f64 	%fd21, %fd127, %fd152, %fd155;
	setp.leu.f64 	%p7, %fd21, %fd294;
	@%p7 bra 	$L__BB0_11;
	cvt.u16.u32 	%rs11, %r11;
	add.s16 	%rs12, %rs11, 2;
	st.global.u8 	[%rd2+3], %rs12;
	mov.f64 	%fd294, %fd21;
$L__BB0_11:
	ld.const.f64 	%fd156, [%rd17+160];
	sub.f64 	%fd157, %fd12, %fd156;
	ld.const.f64 	%fd158, [%rd17+168];
	sub.f64 	%fd159, %fd13, %fd158;
	ld.const.f64 	%fd160, [%rd17+176];
	sub.f64 	%fd161, %fd14, %fd160;
	neg.f64 	%fd162, %fd157;
	ld.const.f64 	%fd163, [%rd17+184];
	mul.f64 	%fd164, %fd163, %fd162;
	ld.const.f64 	%fd165, [%rd17+208];
	mul.f64 	%fd166, %fd159, %fd165;
	sub.f64 	%fd167, %fd164, %fd166;
	ld.const.f64 	%fd168, [%rd17+232];
	mul.f64 	%fd169, %fd161, %fd168;
	sub.f64 	%fd170, %fd167, %fd169;
	ld.const.f64 	%fd171, [%rd17+192];
	mul.f64 	%fd172, %fd171, %fd162;
	ld.const.f64 	%fd173, [%rd17+216];
	mul.f64 	%fd174, %fd159, %fd173;
	sub.f64 	%fd175, %fd172, %fd174;
	ld.const.f64 	%fd176, [%rd17+240];
	mul.f64 	%fd177, %fd161, %fd176;
	sub.f64 	%fd178, %fd175, %fd177;
	ld.const.f64 	%fd179, [%rd17+200];
	mul.f64 	%fd180, %fd179, %fd162;
	ld.const.f64 	%fd181, [%rd17+224];
	mul.f64 	%fd182, %fd159, %fd181;
	sub.f64 	%fd183, %fd180, %fd182;
	ld.const.f64 	%fd184, [%rd17+248];
	mul.f64 	%fd185, %fd161, %fd184;
	sub.f64 	%fd186, %fd183, %fd185;
	ld.const.f64 	%fd187, [%rd17+256];
	fma.rn.f64 	%fd188, %fd157, %fd170, %fd187;
	fma.rn.f64 	%fd189, %fd159, %fd178, %fd188;
	fma.rn.f64 	%fd23, %fd161, %fd186, %fd189;
	setp.leu.f64 	%p8, %fd23, %fd294;
	@%p8 bra 	$L__BB0_13;
	cvt.u16.u32 	%rs13, %r11;
	add.s16 	%rs14, %rs13, 3;
	st.global.u8 	[%rd2+3], %rs14;
	mov.f64 	%fd294, %fd23;
$L__BB0_13:
	add.s32 	%r46, %r46, 4;
	add.s32 	%r45, %r45, 4;
	add.s64 	%rd17, %rd17, 416;
	setp.ne.s32 	%p9, %r46, 0;
	@%p9 bra 	$L__BB0_5;
	add.s32 	%r48, %r45, 1;
$L__BB0_15:
	setp.eq.s32 	%p10, %r5, 0;
	@%p10 bra 	$L__BB0_25;
	setp.eq.s32 	%p11, %r4, 1;
	@%p11 bra 	$L__BB0_22;
	mul.wide.u32 	%rd12, %r48, 104;
	add.s64 	%rd5, %rd15, %rd12;
	ld.const.f64 	%fd190, [%rd5];
	sub.f64 	%fd191, %fd12, %fd190;
	ld.const.f64 	%fd192, [%rd5+8];
	sub.f64 	%fd193, %fd13, %fd192;
	ld.const.f64 	%fd194, [%rd5+16];
	sub.f64 	%fd195, %fd14, %fd194;
	neg.f64 	%fd196, %fd191;
	ld.const.f64 	%fd197, [%rd5+24];
	mul.f64 	%fd198, %fd197, %fd196;
	ld.const.f64 	%fd199, [%rd5+48];
	mul.f64 	%fd200, %fd193, %fd199;
	sub.f64 	%fd201, %fd198, %fd200;
	ld.const.f64 	%fd202, [%rd5+72];
	mul.f64 	%fd203, %fd195, %fd202;
	sub.f64 	%fd204, %fd201, %fd203;
	ld.const.f64 	%fd205, [%rd5+32];
	mul.f64 	%fd206, %fd205, %fd196;
	ld.const.f64 	%fd207, [%rd5+56];
	mul.f64 	%fd208, %fd193, %fd207;
	sub.f64 	%fd209, %fd206, %fd208;
	ld.const.f64 	%fd210, [%rd5+80];
	mul.f64 	%fd211, %fd195, %fd210;
	sub.f64 	%fd212, %fd209, %fd211;
	ld.const.f64 	%fd213, [%rd5+40];
	mul.f64 	%fd214, %fd213, %fd196;
	ld.const.f64 	%fd215, [%rd5+64];
	mul.f64 	%fd216, %fd193, %fd215;
	sub.f64 	%fd217, %fd214, %fd216;
	ld.const.f64 	%fd218, [%rd5+88];
	mul.f64 	%fd219, %fd195, %fd218;
	sub.f64 	%fd220, %fd217, %fd219;
	ld.const.f64 	%fd221, [%rd5+96];
	fma.rn.f64 	%fd222, %fd191, %fd204, %fd221;
	fma.rn.f64 	%fd223, %fd193, %fd212, %fd222;
	fma.rn.f64 	%fd26, %fd195, %fd220, %fd223;
	setp.leu.f64 	%p12, %fd26, %fd294;
	@%p12 bra 	$L__BB0_19;
	st.global.u8 	[%rd2+3], %r48;
	mov.f64 	%fd294, %fd26;
$L__BB0_19:
	ld.const.f64 	%fd224, [%rd5+104];
	sub.f64 	%fd225, %fd12, %fd224;
	ld.const.f64 	%fd226, [%rd5+112];
	sub.f64 	%fd227, %fd13, %fd226;
	ld.const.f64 	%fd228, [%rd5+120];
	sub.f64 	%fd229, %fd14, %fd228;
	neg.f64 	%fd230, %fd225;
	ld.const.f64 	%fd231, [%rd5+128];
	mul.f64 	%fd232, %fd231, %fd230;
	ld.const.f64 	%fd233, [%rd5+152];
	mul.f64 	%fd234, %fd227, %fd233;
	sub.f64 	%fd235, %fd232, %fd234;
	ld.const.f64 	%fd236, [%rd5+176];
	mul.f64 	%fd237, %fd229, %fd236;
	sub.f64 	%fd238, %fd235, %fd237;
	ld.const.f64 	%fd239, [%rd5+136];
	mul.f64 	%fd240, %fd239, %fd230;
	ld.const.f64 	%fd241, [%rd5+160];
	mul.f64 	%fd242, %fd227, %fd241;
	sub.f64 	%fd243, %fd240, %fd242;
	ld.const.f64 	%fd244, [%rd5+184];
	mul.f64 	%fd245, %fd229, %fd244;
	sub.f64 	%fd246, %fd243, %fd245;
	ld.const.f64 	%fd247, [%rd5+144];
	mul.f64 	%fd248, %fd247, %fd230;
	ld.const.f64 	%fd249, [%rd5+168];
	mul.f64 	%fd250, %fd227, %fd249;
	sub.f64 	%fd251, %fd248, %fd250;
	ld.const.f64 	%fd252, [%rd5+192];
	mul.f64 	%fd253, %fd229, %fd252;
	sub.f64 	%fd254, %fd251, %fd253;
	ld.const.f64 	%fd255, [%rd5+200];
	fma.rn.f64 	%fd256, %fd225, %fd238, %fd255;
	fma.rn.f64 	%fd257, %fd227, %fd246, %fd256;
	fma.rn.f64 	%fd28, %fd229, %fd254, %fd257;
	setp.leu.f64 	%p13, %fd28, %fd294;
	@%p13 bra 	$L__BB0_21;
	cvt.u16.u32 	%rs15, %r48;
	add.s16 	%rs16, %rs15, 1;
	st.global.u8 	[%rd2+3], %rs16;
	mov.f64 	%fd294, %fd28;
$L__BB0_21:
	add.s32 	%r48, %r48, 2;
$L__BB0_22:
	setp.eq.s32 	%p14, %r6, 0;
	@%p14 bra 	$L__BB0_25;
	mul.wide.u32 	%rd14, %r48, 104;
	add.s64 	%rd16, %rd15, %rd14;
	ld.const.f64 	%fd258, [%rd16];
	sub.f64 	%fd259, %fd12, %fd258;
	ld.const.f64 	%fd260, [%rd16+8];
	sub.f64 	%fd261, %fd13, %fd260;
	ld.const.f64 	%fd262, [%rd16+16];
	sub.f64 	%fd263, %fd14, %fd262;
	neg.f64 	%fd264, %fd259;
	ld.const.f64 	%fd265, [%rd16+24];
	mul.f64 	%fd266, %fd265, %fd264;
	ld.const.f64 	%fd267, [%rd16+48];
	mul.f64 	%fd268, %fd261, %fd267;
	sub.f64 	%fd269, %fd266, %fd268;
	ld.const.f64 	%fd270, [%rd16+72];
	mul.f64 	%fd271, %fd263, %fd270;
	sub.f64 	%fd272, %fd269, %fd271;
	ld.const.f64 	%fd273, [%rd16+32];
	mul.f64 	%fd274, %fd273, %fd264;
	ld.const.f64 	%fd275, [%rd16+56];
	mul.f64 	%fd276, %fd261, %fd275;
	sub.f64 	%fd277, %fd274, %fd276;
	ld.const.f64 	%fd278, [%rd16+80];
	mul.f64 	%fd279, %fd263, %fd278;
	sub.f64 	%fd280, %fd277, %fd279;
	ld.const.f64 	%fd281, [%rd16+40];
	mul.f64 	%fd282, %fd281, %fd264;
	ld.const.f64 	%fd283, [%rd16+64];
	mul.f64 	%fd284, %fd261, %fd283;
	sub.f64 	%fd285, %fd282, %fd284;
	ld.const.f64 	%fd286, [%rd16+88];
	mul.f64 	%fd287, %fd263, %fd286;
	sub.f64 	%fd288, %fd285, %fd287;
	ld.const.f64 	%fd289, [%rd16+96];
	fma.rn.f64 	%fd290, %fd259, %fd272, %fd289;
	fma.rn.f64 	%fd291, %fd261, %fd280, %fd290;
	fma.rn.f64 	%fd292, %fd263, %fd288, %fd291;
	setp.leu.f64 	%p15, %fd292, %fd294;
	@%p15 bra 	$L__BB0_25;
	st.global.u8 	[%rd2+3], %r48;
$L__BB0_25:
	add.s32 	%r44, %r44, %r1;
	setp.lt.s32 	%p16, %r44, %r21;
	@%p16 bra 	$L__BB0_3;
	bra.uni 	$L__BB0_27;
$L__BB0_26:
	mul.wide.s32 	%rd7, %r44, 4;
	add.s64 	%rd8, %rd1, %rd7;
	mov.b16 	%rs1, 0;
	st.global.u8 	[%rd8+3], %rs1;
	add.s32 	%r44, %r44, %r1;
	setp.lt.s32 	%p3, %r44, %r21;
	@%p3 bra 	$L__BB0_26;
$L__BB0_27:
	ret;

}


// ===== COMPILED SASS (sm_100) =====

	.target	sm_100

	.elftype	@"ET_EXEC"


//--------------------- .note.nv.tkinfo           --------------------------
	.section	.note.nv.tkinfo,"",@"SHT_NOTE"
	.sectionflags	@"SHF_NOTE_NV_TKINFO"
	.tkinfo
        /*0018*/ 	.word	0x00000002
        /*0030*/ 	.string	""
        /*0030*/ 	.string	"ptxas"
        /*0030*/ 	.string	"Cuda compilation tools, release 13.0, V13.0.88"
        /*0030*/ 	.string	"Build cuda_13.0.r13.0/compiler.36424714_0"
        /*0030*/ 	.string	"-arch sm_100 -m 64 "



//--------------------- .note.nv.cuinfo           --------------------------
	.section	.note.nv.cuinfo,"",@"SHT_NOTE"
	.sectionflags	@"SHF_NOTE_NV_CUINFO"
        /*0018*/ 	.short	0x0002
        /*001a*/ 	.short	0x0064
        /*001c*/ 	.short	0x0082
	.zero		2


//--------------------- .nv.info                  --------------------------
	.section	.nv.info,"",@"SHT_CUDA_INFO"
	.align	4


	//----- nvinfo : EIATTR_REGCOUNT
	.align		4
        /*0000*/ 	.byte	0x04, 0x2f
        /*0002*/ 	.short	(.L_2 - .L_1)
	.align		4
.L_1:
        /*0004*/ 	.word	index@(_Z4kernP6uchar4ii)
        /*0008*/ 	.word	0x00000025


	//----- nvinfo : EIATTR_FRAME_SIZE
	.align		4
.L_2:
        /*000c*/ 	.byte	0x04, 0x11
        /*000e*/ 	.short	(.L_4 - .L_3)
	.align		4
.L_3:
        /*0010*/ 	.word	index@(_Z4kernP6uchar4ii)
        /*0014*/ 	.word	0x00000000


	//----- nvinfo : EIATTR_MIN_STACK_SIZE
	.align		4
.L_4:
        /*0018*/ 	.byte	0x04, 0x12
        /*001a*/ 	.short	(.L_6 - .L_5)
	.align		4
.L_5:
        /*001c*/ 	.word	index@(_Z4kernP6uchar4ii)
        /*0020*/ 	.word	0x00000000
.L_6:


//--------------------- .nv.compat                --------------------------
	.section	.nv.compat,"",@"SHT_CUDA_COMPAT_INFO"
	.align	4
        /*0000*/ 	.byte	0x02, 0x09, 0x00, 0x00, 0x02, 0x02, 0x01, 0x00, 0x02, 0x05, 0x05, 0x00, 0x03, 0x07, 0x01, 0x01
        /*0010*/ 	.byte	0x02, 0x03, 0x00, 0x00, 0x02, 0x06, 0x01, 0x00, 0x04, 0x0b, 0x08, 0x00, 0x01, 0x00, 0x00, 0x00
        /*0020*/ 	.byte	0x00, 0x00, 0x00, 0x00


//--------------------- .nv.info._Z4kernP6uchar4ii --------------------------
	.section	.nv.info._Z4kernP6uchar4ii,"",@"SHT_CUDA_INFO"
	.sectionflags	@""
	.align	4


	//----- nvinfo : EIATTR_CUDA_API_VERSION
	.align		4
        /*0000*/ 	.byte	0x04, 0x37
        /*0002*/ 	.short	(.L_8 - .L_7)
.L_7:
        /*0004*/ 	.word	0x00000082


	//----- nvinfo : EIATTR_KPARAM_INFO
	.align		4
.L_8:
        /*0008*/ 	.byte	0x04, 0x17
        /*000a*/ 	.short	(.L_10 - .L_9)
.L_9:
        /*000c*/ 	.word	0x00000000
        /*0010*/ 	.short	0x0002
        /*0012*/ 	.short	0x000c
        /*0014*/ 	.byte	0x00, 0xf0, 0x11, 0x00


	//----- nvinfo : EIATTR_KPARAM_INFO
	.align		4
.L_10:
        /*0018*/ 	.byte	0x04, 0x17
        /*001a*/ 	.short	(.L_12 - .L_11)
.L_11:
        /*001c*/ 	.word	0x00000000
        /*0020*/ 	.short	0x0001
        /*0022*/ 	.short	0x0008
        /*0024*/ 	.byte	0x00, 0xf0, 0x11, 0x00


	//----- nvinfo : EIATTR_KPARAM_INFO
	.align		4
.L_12:
        /*0028*/ 	.byte	0x04, 0x17
        /*002a*/ 	.short	(.L_14 - .L_13)
.L_13:
        /*002c*/ 	.word	0x00000000
        /*0030*/ 	.short	0x0000
        /*0032*/ 	.short	0x0000
        /*0034*/ 	.byte	0x00, 0xf5, 0x21, 0x00


	//----- nvinfo : EIATTR_SPARSE_MMA_MASK
	.align		4
.L_14:
        /*0038*/ 	.byte	0x03, 0x50
        /*003a*/ 	.short	0x0000


	//----- nvinfo : EIATTR_MAXREG_COUNT
	.align		4
        /*003c*/ 	.byte	0x03, 0x1b
        /*003e*/ 	.short	0x00ff


	//----- nvinfo : EIATTR_MERCURY_ISA_VERSION
	.align		4
        /*0040*/ 	.byte	0x03, 0x5f
        /*0042*/ 	.short	0x0101


	//----- nvinfo : EIATTR_UNUSED_LOAD_BYTE_OFFSET
	.align		4
        /*0044*/ 	.byte	0x04, 0x44
        /*0046*/ 	.short	(.L_16 - .L_15)


	//   ....[0]....
.L_15:
        /*0048*/ 	.word	0x000002a0
        /*004c*/ 	.word	0x00000007


	//----- nvinfo : EIATTR_VRC_CTA_INIT_COUNT
	.align		4
.L_16:
        /*0050*/ 	.byte	0x02, 0x4a
	.zero		1
	.zero		1


	//----- nvinfo : EIATTR_EXIT_INSTR_OFFSETS
	.align		4
        /*0054*/ 	.byte	0x04, 0x1c
        /*0056*/ 	.short	(.L_18 - .L_17)


	//   ....[0]....
.L_17:
        /*0058*/ 	.word	0x00000110


	//   ....[1]....
        /*005c*/ 	.word	0x000001d0


	//   ....[2]....
        /*0060*/ 	.word	0x00001400


	//----- nvinfo : EIATTR_CRS_STACK_SIZE
	.align		4
.L_18:
        /*0064*/ 	.byte	0x04, 0x1e
        /*0066*/ 	.short	(.L_20 - .L_19)
.L_19:
        /*0068*/ 	.word	0x00000000


	//----- nvinfo : EIATTR_CBANK_PARAM_SIZE
	.align		4
.L_20:
        /*006c*/ 	.byte	0x03, 0x19
        /*006e*/ 	.short	0x0010


	//----- nvinfo : EIATTR_PARAM_CBANK
	.align		4
        /*0070*/ 	.byte	0x04, 0x0a
        /*0072*/ 	.short	(.L_22 - .L_21)
	.align		4
.L_21:
        /*0074*/ 	.word	index@(.nv.constant0._Z4kernP6uchar4ii)
        /*0078*/ 	.short	0x0380
        /*007a*/ 	.short	0x0010


	//----- nvinfo : EIATTR_SW_WAR
	.align		4
.L_22:
        /*007c*/ 	.byte	0x04, 0x36
        /*007e*/ 	.short	(.L_24 - .L_23)
.L_23:
        /*0080*/ 	.word	0x00000008
.L_24:


//--------------------- .nv.callgraph             --------------------------
	.section	.nv.callgraph,"",@"SHT_CUDA_CALLGRAPH"
	.align	4
	.sectionentsize	8
	.align		4
        /*0000*/ 	.word	0x00000000
	.align		4
        /*0004*/ 	.word	0xffffffff
	.align		4
        /*0008*/ 	.word	0x00000000
	.align		4
        /*000c*/ 	.word	0xfffffffe
	.align		4
        /*0010*/ 	.word	0x00000000
	.align		4
        /*0014*/ 	.word	0xfffffffd
	.align		4
        /*0018*/ 	.word	0x00000000
	.align		4
        /*001c*/ 	.word	0xfffffffc


//--------------------- .nv.constant3             --------------------------
	.section	.nv.constant3,"a",@progbits
	.align	8
.nv.constant3:
	.type		dev_cvals,@object
	.size		dev_cvals,(.L_0 - dev_cvals)
dev_cvals:
	.zero		3328
.L_0:


//--------------------- .text._Z4kernP6uchar4ii   --------------------------
	.section	.text._Z4kernP6uchar4ii,"ax",@progbits
	.align	128
        .global         _Z4kernP6uchar4ii
        .type           _Z4kernP6uchar4ii,@function
        .size           _Z4kernP6uchar4ii,(.L_x_8 - _Z4kernP6uchar4ii)
        .other          _Z4kernP6uchar4ii,@"STO_CUDA_ENTRY STV_DEFAULT"
_Z4kernP6uchar4ii:
.text._Z4kernP6uchar4ii:
[----:B------:R-:W-:Y:S01]  /*0000*/  LDC R1, c[0x0][0x37c] ;  /* 0x0000df00ff017b82 */ /* 0x000fe20000000800 */
[----:B------:R-:W0:Y:S01]  /*0010*/  S2R R0, SR_TID.Y ;  /* 0x0000000000007919 */ /* 0x000e220000002200 */
[----:B------:R-:W1:Y:S06]  /*0020*/  LDCU UR5, c[0x0][0x370] ;  /* 0x00006e00ff0577ac */ /* 0x000e6c0008000800 */
[----:B------:R-:W-:Y:S01]  /*0030*/  S2UR UR4, SR_CTAID.Y ;  /* 0x00000000000479c3 */ /* 0x000fe20000002600 */
[----:B------:R-:W0:Y:S01]  /*0040*/  S2R R3, SR_TID.X ;  /* 0x0000000000037919 */ /* 0x000e220000002100 */
[----:B------:R-:W0:Y:S01]  /*0050*/  LDCU UR8, c[0x0][0x360] ;  /* 0x00006c00ff0877ac */ /* 0x000e220008000800 */
[----:B------:R-:W2:Y:S05]  /*0060*/  LDCU UR9, c[0x0][0x388] ;  /* 0x00007100ff0977ac */ /* 0x000eaa0008000800 */
[----:B------:R-:W1:Y:S08]  /*0070*/  S2UR UR6, SR_CTAID.X ;  /* 0x00000000000679c3 */ /* 0x000e700000002500 */
[----:B------:R-:W3:Y:S01]  /*0080*/  LDC R2, c[0x0][0x364] ;  /* 0x0000d900ff027b82 */ /* 0x000ee20000000800 */
[----:B------:R-:W4:Y:S01]  /*0090*/  LDCU UR7, c[0x0][0x374] ;  /* 0x00006e80ff0777ac */ /* 0x000f220008000800 */
[----:B-1----:R-:W-:Y:S01]  /*00a0*/  UIMAD UR4, UR5, UR4, UR6 ;  /* 0x00000004050472a4 */ /* 0x002fe2000f8e0206 */
[----:B0-----:R-:W-:-:S02]  /*00b0*/  IMAD R0, R0, UR8, R3 ;  /* 0x0000000800007c24 */ /* 0x001fc4000f8e0203 */
[----:B---3--:R-:W-:-:S04]  /*00c0*/  IMAD R3, R2, UR8, RZ ;  /* 0x0000000802037c24 */ /* 0x008fc8000f8e02ff */
[----:B------:R-:W-:Y:S01]  /*00d0*/  IMAD R2, R3, UR4, R0 ;  /* 0x0000000403027c24 */ /* 0x000fe2000f8e0200 */
[----:B----4-:R-:W-:-:S04]  /*00e0*/  UIMAD UR4, UR5, UR7, URZ ;  /* 0x00000007050472a4 */ /* 0x010fc8000f8e02ff */
[----:B--2---:R-:W-:Y:S02]  /*00f0*/  ISETP.GE.AND P0, PT, R2, UR9, PT ;  /* 0x0000000902007c0c */ /* 0x004fe4000bf06270 */
[----:B------:R-:W-:-:S11]  /*0100*/  IMAD R0, R3, UR4, RZ ;  /* 0x0000000403007c24 */ /* 0x000fd6000f8e02ff */
[----:B------:R-:W-:Y:S05]  /*0110*/  @P0 EXIT ;  /* 0x000000000000094d */ /* 0x000fea0003800000 */
[----:B------:R-:W0:Y:S01]  /*0120*/  LDCU UR4, c[0x0][0x38c] ;  /* 0x00007180ff0477ac */ /* 0x000e220008000800 */
[----:B------:R-:W-:Y:S01]  /*0130*/  MOV R3, R2 ;  /* 0x0000000200037202 */ /* 0x000fe20000000f00 */
[----:B------:R-:W1:Y:S01]  /*0140*/  LDCU.64 UR6, c[0x0][0x358] ;  /* 0x00006b00ff0677ac */ /* 0x000e620008000a00 */
[----:B0-----:R-:W-:-:S09]  /*0150*/  UISETP.GT.AND UP0, UPT, UR4, 0x1, UPT ;  /* 0x000000010400788c */ /* 0x001fd2000bf04270 */
[----:B-1----:R-:W-:Y:S05]  /*0160*/  BRA.U UP0, `(.L_x_0) ;  /* 0x00000001001c7547 */ /* 0x002fea000b800000 */
[----:B------:R-:W0:Y:S02]  /*0170*/  LDC.64 R6, c[0x0][0x380] ;  /* 0x0000e000ff067b82 */ /* 0x000e240000000a00 */
.L_x_1:
[----:B0-----:R-:W-:-:S04]  /*0180*/  IMAD.WIDE R4, R3, 0x4, R6 ;  /* 0x0000000403047825 */ /* 0x001fc800078e0206 */
[----:B------:R-:W-:Y:S01]  /*0190*/  IMAD.IADD R3, R0, 0x1, R3 ;  /* 0x0000000100037824 */ /* 0x000fe200078e0203 */
[----:B------:R1:W-:Y:S04]  /*01a0*/  STG.E.U8 desc[UR6][R4.64+0x3], RZ ;  /* 0x000003ff04007986 */ /* 0x0003e8000c101106 */
[----:B------:R-:W-:-:S13]  /*01b0*/  ISETP.GE.AND P0, PT, R3, UR9, PT ;  /* 0x0000000903007c0c */ /* 0x000fda000bf06270 */
[----:B-1----:R-:W-:Y:S05]  /*01c0*/  @!P0 BRA `(.L_x_1) ;  /* 0xfffffffc00ec8947 */ /* 0x002fea000383ffff */
[----:B------:R-:W-:Y:S05]  /*01d0*/  EXIT ;  /* 0x000000000000794d */ /* 0x000fea0003800000 */
.L_x_0:
[----:B------:R-:W-:-:S04]  /*01e0*/  UIADD3 UR4, UPT, UPT, UR4, 0x3, URZ ;  /* 0x0000000304047890 */ /* 0x000fc8000fffe0ff */
[----:B------:R-:W-:-:S04]  /*01f0*/  ULOP3.LUT UR4, UR4, 0x3, URZ, 0xc0, !UPT ;  /* 0x0000000304047892 */ /* 0x000fc8000f8ec0ff */
[----:B------:R-:W-:-:S11]  /*0200*/  UISETP.NE.AND UP0, UPT, UR4, 0x1, UPT ;  /* 0x000000010400788c */ /* 0x000fd6000bf05270 */
.L_x_6:
[----:B012---:R-:W0:Y:S01]  /*0210*/  LDC.64 R4, c[0x0][0x380] ;  /* 0x0000e000ff047b82 */ /* 0x007e220000000a00 */
[----:B------:R-:W1:Y:S01]  /*0220*/  LDCU.128 UR8, c[0x3][URZ] ;  /* 0x00c00000ff0877ac */ /* 0x000e620008000c00 */
[----:B------:R-:W2:Y:S01]  /*0230*/  LDCU.128 UR16, c[0x3][0x30] ;  /* 0x00c00600ff1077ac */ /* 0x000ea20008000c00 */
[----:B------:R-:W3:Y:S01]  /*0240*/  LDCU.128 UR12, c[0x3][0x10] ;  /* 0x00c00200ff0c77ac */ /* 0x000ee20008000c00 */
[----:B------:R-:W4:Y:S01]  /*0250*/  LDCU.128 UR20, c[0x3][0x20] ;  /* 0x00c00400ff1477ac */ /* 0x000f220008000c00 */
[----:B------:R-:W5:Y:S01]  /*0260*/  LDCU.128 UR24, c[0x3][0x40] ;  /* 0x00c00800ff1877ac */ /* 0x000f620008000c00 */
[----:B------:R-:W4:Y:S01]  /*0270*/  LDCU UR4, c[0x0][0x38c] ;  /* 0x00007180ff0477ac */ /* 0x000f220008000800 */
[----:B0-----:R-:W-:Y:S01]  /*0280*/  IMAD.WIDE R4, R3, 0x4, R4 ;  /* 0x0000000403047825 */ /* 0x001fe200078e0204 */
[----:B------:R-:W0:Y:S04]  /*0290*/  LDCU UR5, c[0x0][0x388] ;  /* 0x00007100ff0577ac */ /* 0x000e280008000800 */
[----:B------:R-:W2:Y:S01]  /*02a0*/  LDG.E R2, desc[UR6][R4.64] ;  /* 0x0000000604027981 */ /* 0x000ea2000c1e1900 */
[----:B------:R-:W-:-:S03]  /*02b0*/  IADD3 R3, PT, PT, R0, R3, RZ ;  /* 0x0000000300037210 */ /* 0x000fc60007ffe0ff */
[----:B------:R0:W-:Y:S02]  /*02c0*/  STG.E.U8 desc[UR6][R4.64+0x3], RZ ;  /* 0x000003ff04007986 */ /* 0x0001e4000c101106 */
[----:B0-----:R-:W-:Y:S01]  /*02d0*/  ISETP.GE.AND P0, PT, R3, UR5, PT ;  /* 0x0000000503007c0c */ /* 0x001fe2000bf06270 */
[----:B--2---:R-:W1:Y:S08]  /*02e0*/  I2F.F64.U8 R6, R2.B1 ;  /* 0x1000000200067312 */ /* 0x004e700000001800 */
[----:B------:R-:W0:Y:S01]  /*02f0*/  I2F.F64.U8 R8, R2 ;  /* 0x0000000200087312 */ /* 0x000e220000001800 */
[----:B-1----:R-:W-:-:S07]  /*0300*/  DADD R16, R6, -UR10 ;  /* 0x8000000a06107e29 */ /* 0x002fce0008000000 */
[----:B------:R1:W3:Y:S01]  /*0310*/  I2F.F64.U8 R10, R2.B2 ;  /* 0x20000002000a7312 */ /* 0x0002e20000001800 */
[----:B0-----:R-:W-:Y:S01]  /*0320*/  DADD R14, R8, -UR8 ;  /* 0x80000008080e7e29 */ /* 0x001fe20008000000 */
[----:B------:R-:W0:Y:S01]  /*0330*/  LDCU.128 UR8, c[0x3][0x50] ;  /* 0x00c00a00ff0877ac */ /* 0x000e220008000c00 */
[C---:B------:R-:W-:Y:S01]  /*0340*/  DMUL R18, R16.reuse, UR16 ;  /* 0x0000001010127c28 */ /* 0x040fe20008000000 */
[----:B-1----:R-:W-:Y:S01]  /*0350*/  IMAD.MOV.U32 R2, RZ, RZ, 0x1 ;  /* 0x00000001ff027424 */ /* 0x002fe200078e00ff */
[C---:B------:R-:W-:Y:S01]  /*0360*/  DMUL R20, R16.reuse, UR18 ;  /* 0x0000001210147c28 */ /* 0x040fe20008000000 */
[----:B------:R-:W1:Y:S01]  /*0370*/  LDCU.64 UR16, c[0x3][0x60] ;  /* 0x00c00c00ff1077ac */ /* 0x000e620008000a00 */
[----:B-----5:R-:W-:Y:S02]  /*0380*/  DMUL R22, R16, UR24 ;  /* 0x0000001810167c28 */ /* 0x020fe40008000000 */
[----:B---3--:R-:W-:Y:S02]  /*0390*/  DADD R12, R10, -UR12 ;  /* 0x8000000c0a0c7e29 */ /* 0x008fe40008000000 */
[----:B------:R-:W-:-:S02]  /*03a0*/  DFMA R18, -R14, UR14, -R18 ;  /* 0x0000000e0e127c2b */ /* 0x000fc40008000912 */
[C---:B----4-:R-:W-:Y:S02]  /*03b0*/  DFMA R20, -R14.reuse, UR20, -R20 ;  /* 0x000000140e147c2b */ /* 0x050fe40008000914 */
[----:B------:R-:W-:-:S04]  /*03c0*/  DFMA R22, -R14, UR22, -R22 ;  /* 0x000000160e167c2b */ /* 0x000fc80008000916 */
[C---:B------:R-:W-:Y:S02]  /*03d0*/  DFMA R18, -R12.reuse, UR26, R18 ;  /* 0x0000001a0c127c2b */ /* 0x040fe40008000112 */
[C---:B0-----:R-:W-:Y:S01]  /*03e0*/  DFMA R20, -R12.reuse, UR8, R20 ;  /* 0x000000080c147c2b */ /* 0x041fe20008000114 */
[----:B------:R-:W-:Y:S01]  /*03f0*/  UIADD3 UR8, UPT, UPT, UR4, -0x2, URZ ;  /* 0xfffffffe04087890 */ /* 0x000fe2000fffe0ff */
[----:B------:R-:W-:-:S03]  /*0400*/  DFMA R22, -R12, UR10, R22 ;  /* 0x0000000a0c167c2b */ /* 0x000fc60008000116 */
[----:B------:R-:W-:Y:S01]  /*0410*/  UISETP.GE.U32.AND UP1, UPT, UR8, 0x3, UPT ;  /* 0x000000030800788c */ /* 0x000fe2000bf26070 */
[----:B-1----:R-:W-:-:S08]  /*0420*/  DFMA R18, R14, R18, UR16 ;  /* 0x000000100e127e2b */ /* 0x002fd00008000012 */
[----:B------:R-:W-:-:S08]  /*0430*/  DFMA R18, R16, R20, R18 ;  /* 0x000000141012722b */ /* 0x000fd00000000012 */
[----:B------:R-:W-:Y:S01]  /*0440*/  DFMA R12, R12, R22, R18 ;  /* 0x000000160c0c722b */ /* 0x000fe20000000012 */
[----:B------:R-:W-:Y:S10]  /*0450*/  BRA.U !UP1, `(.L_x_2) ;  /* 0x00000009093c7547 */ /* 0x000ff4000b800000 */
[----:B------:R-:W-:Y:S01]  /*0460*/  UIADD3 UR4, UPT, UPT, UR4, -0x1, URZ ;  /* 0xffffffff04047890 */ /* 0x000fe2000fffe0ff */
[----:B------:R-:W-:Y:S01]  /*0470*/  MOV R15, RZ ;  /* 0x000000ff000f7202 */ /* 0x000fe20000000f00 */
[----:B------:R-:W-:Y:S02]  /*0480*/  IMAD.MOV.U32 R2, RZ, RZ, 0x100 ;  /* 0x00000100ff027424 */ /* 0x000fe400078e00ff */
[----:B------:R-:W-:-:S04]  /*0490*/  ULOP3.LUT UR4, UR4, 0xfffffffc, URZ, 0xc0, !UPT ;  /* 0xfffffffc04047892 */ /* 0x000fc8000f8ec0ff */
[----:B------:R-:W-:-:S06]  /*04a0*/  UIADD3 UR4, UPT, UPT, -UR4, URZ, URZ ;  /* 0x000000ff04047290 */ /* 0x000fcc000fffe1ff */
[----:B------:R-:W-:-:S07]  /*04b0*/  MOV R14, UR4 ;  /* 0x00000004000e7c02 */ /* 0x000fce0008000f00 */
.L_x_3:
[----:B0-----:R-:W0:Y:S01]  /*04c0*/  LDC.64 R20, c[0x3][R2+-0x90] ;  /* 0x00ffdc0002147b82 */ /* 0x001e220000000a00 */
[----:B------:R-:W-:-:S07]  /*04d0*/  VIADD R14, R14, 0x4 ;  /* 0x000000040e0e7836 */ /* 0x000fce0000000000 */
[----:B------:R-:W1:Y:S08]  /*04e0*/  LDC.64 R22, c[0x3][R2+-0x98] ;  /* 0x00ffda0002167b82 */ /* 0x000e700000000a00 */
[----:B------:R-:W2:Y:S08]  /*04f0*/  LDC.64 R26, c[0x3][R2+-0x68] ;  /* 0x00ffe600021a7b82 */ /* 0x000eb00000000a00 */
[----:B------:R-:W3:Y:S01]  /*0500*/  LDC.64 R16, c[0x3][R2+-0x80] ;  /* 0x00ffe00002107b82 */ /* 0x000ee20000000a00 */
[----:B0-----:R-:W-:-:S07]  /*0510*/  DADD R20, R6, -R20 ;  /* 0x0000000006147229 */ /* 0x001fce0000000814 */
[----:B------:R-:W0:Y:S01]  /*0520*/  LDC.64 R28, c[0x3][R2+-0x88] ;  /* 0x00ffde00021c7b82 */ /* 0x000e220000000a00 */
[----:B-1----:R-:W-:-:S07]  /*0530*/  DADD R22, R8, -R22 ;  /* 0x0000000008167229 */ /* 0x002fce0000000816 */
[----:B------:R-:W1:Y:S01]  /*0540*/  LDC.64 R24, c[0x3][R2+-0x50] ;  /* 0x00ffec0002187b82 */ /* 0x000e620000000a00 */
[----:B--2---:R-:W-:-:S07]  /*0550*/  DMUL R26, R20, R26 ;  /* 0x0000001a141a7228 */ /* 0x004fce0000000000 */
[----:B------:R-:W2:Y:S01]  /*0560*/  LDC.64 R18, c[0x3][R2+-0x60] ;  /* 0x00ffe80002127b82 */ /* 0x000ea20000000a00 */
[----:B---3--:R-:W-:-:S07]  /*0570*/  DFMA R16, -R22, R16, -R26 ;  /* 0x000000101610722b */ /* 0x008fce000000091a */
[----:B------:R-:W3:Y:S01]  /*0580*/  LDC.64 R30, c[0x3][R2+-0x78] ;  /* 0x00ffe200021e7b82 */ /* 0x000ee20000000a00 */
[----:B0-----:R-:W-:-:S07]  /*0590*/  DADD R28, R10, -R28 ;  /* 0x000000000a1c7229 */ /* 0x001fce000000081c */
[----:B------:R-:W0:Y:S01]  /*05a0*/  LDC.64 R26, c[0x3][R2+-0x58] ;  /* 0x00ffea00021a7b82 */ /* 0x000e220000000a00 */
[----:B-1----:R-:W-:Y:S02]  /*05b0*/  DFMA R24, -R28, R24, R16 ;  /* 0x000000181c18722b */ /* 0x002fe40000000110 */
[----:B--2---:R-:W-:-:S05]  /*05c0*/  DMUL R18, R20, R18 ;  /* 0x0000001214127228 */ /* 0x004fca0000000000 */
[----:B------:R-:W1:Y:S03]  /*05d0*/  LDC.64 R16, c[0x3][R2+-0x38] ;  /* 0x00fff20002107b82 */ /* 0x000e660000000a00 */
[----:B---3--:R-:W-:-:S05]  /*05e0*/  DFMA R18, -R22, R30, -R18 ;  /* 0x0000001e1612722b */ /* 0x008fca0000000912 */
[----:B------:R-:W2:Y:S01]  /*05f0*/  LDC.64 R32, c[0x3][R2+-0x70] ;  /* 0x00ffe40002207b82 */ /* 0x000ea20000000a00 */
[----:B0-----:R-:W-:-:S07]  /*0600*/  DMUL R26, R20, R26 ;  /* 0x0000001a141a7228 */ /* 0x001fce0000000000 */
[----:B------:R-:W0:Y:S01]  /*0610*/  LDC.64 R30, c[0x3][R2+-0x48] ;  /* 0x00ffee00021e7b82 */ /* 0x000e220000000a00 */
[----:B-1----:R-:W-:-:S07]  /*0620*/  DFMA R16, R22, R24, R16 ;  /* 0x000000181610722b */ /* 0x002fce0000000010 */
[----:B------:R-:W1:Y:S01]  /*0630*/  LDC.64 R24, c[0x3][R2+-0x28] ;  /* 0x00fff60002187b82 */ /* 0x000e620000000a00 */
[----:B--2---:R-:W-:-:S07]  /*0640*/  DFMA R26, -R22, R32, -R26 ;  /* 0x00000020161a722b */ /* 0x004fce000000091a */
[----:B------:R-:W2:Y:S01]  /*0650*/  LDC.64 R22, c[0x3][R2+-0x40] ;  /* 0x00fff00002167b82 */ /* 0x000ea20000000a00 */
[----:B0-----:R-:W-:-:S07]  /*0660*/  DFMA R30, -R28, R30, R18 ;  /* 0x0000001e1c1e722b */ /* 0x001fce0000000112 */
[----:B------:R-:W0:Y:S01]  /*0670*/  LDC.64 R18, c[0x3][R2] ;  /* 0x00c0000002127b82 */ /* 0x000e220000000a00 */
[----:B------:R-:W-:-:S07]  /*0680*/  DFMA R20, R20, R30, R16 ;  /* 0x0000001e1414722b */ /* 0x000fce0000000010 */
[----:B------:R-:W3:Y:S01]  /*0690*/  LDC.64 R32, c[0x3][R2+-0x30] ;  /* 0x00fff40002207b82 */ /* 0x000ee20000000a00 */
[----:B-1----:R-:W-:-:S07]  /*06a0*/  DADD R24, R6, -R24 ;  /* 0x0000000006187229 */ /* 0x002fce0000000818 */
[----:B------:R-:W1:Y:S01]  /*06b0*/  LDC.64 R16, c[0x3][R2+-0x18] ;  /* 0x00fffa0002107b82 */ /* 0x000e620000000a00 */
[----:B--2---:R-:W-:-:S07]  /*06c0*/  DFMA R22, -R28, R22, R26 ;  /* 0x000000161c16722b */ /* 0x004fce000000011a */
[----:B------:R-:W2:Y:S01]  /*06d0*/  LDC.64 R30, c[0x3][R2+-0x20] ;  /* 0x00fff800021e7b82 */ /* 0x000ea20000000a00 */
[----:B0-----:R-:W-:Y:S02]  /*06e0*/  DMUL R18, R24, R18 ;  /* 0x0000001218127228 */ /* 0x001fe40000000000 */
[----:B------:R-:W-:-:S05]  /*06f0*/  DFMA R20, R28, R22, R20 ;  /* 0x000000161c14722b */ /* 0x000fca0000000014 */
[----:B------:R-:W0:Y:S01]  /*0700*/  LDC.64 R26, c[0x3][R2+0x18] ;  /* 0x00c00600021a7b82 */ /* 0x000e220000000a00 */
[----:B---3--:R-:W-:Y:S02]  /*0710*/  DADD R32, R8, -R32 ;  /* 0x0000000008207229 */ /* 0x008fe40000000820 */
[----:B------:R-:W-:-:S05]  /*0720*/  DSETP.GT.AND P2, PT, R20, R12, PT ;  /* 0x0000000c1400722a */ /* 0x000fca0003f44000 */
[----:B------:R-:W3:Y:S01]  /*0730*/  LDC.64 R22, c[0x3][R2+0x10] ;  /* 0x00c0040002167b82 */ /* 0x000ee20000000a00 */
[----:B-1----:R-:W-:Y:S02]  /*0740*/  DFMA R16, -R32, R16, -R18 ;  /* 0x000000102010722b */ /* 0x002fe40000000912 */
[----:B--2---:R-:W-:-:S05]  /*0750*/  DADD R30, R10, -R30 ;  /* 0x000000000a1e7229 */ /* 0x004fca000000081e */
[----:B------:R-:W1:Y:S01]  /*0760*/  LDC.64 R18, c[0x3][R2+0x8] ;  /* 0x00c0020002127b82 */ /* 0x000e620000000a00 */
[----:B------:R-:W-:Y:S01]  /*0770*/  @P2 IMAD.MOV.U32 R12, RZ, RZ, R20 ;  /* 0x000000ffff0c2224 */ /* 0x000fe200078e0014 */
[----:B------:R-:W-:Y:S01]  /*0780*/  @P2 MOV R13, R21 ;  /* 0x00000015000d2202 */ /* 0x000fe20000000f00 */
[----:B0-----:R-:W-:-:S05]  /*0790*/  DFMA R26, -R30, R26, R16 ;  /* 0x0000001a1e1a722b */ /* 0x001fca0000000110 */
[----:B------:R-:W0:Y:S01]  /*07a0*/  LDC.64 R28, c[0x3][R2+-0x10] ;  /* 0x00fffc00021c7b82 */ /* 0x000e220000000a00 */
[----:B---3--:R-:W-:-:S07]  /*07b0*/  DMUL R22, R24, R22 ;  /* 0x0000001618167228 */ /* 0x008fce0000000000 */
[----:B------:R-:W2:Y:S01]  /*07c0*/  LDC.64 R16, c[0x3][R2+-0x8] ;  /* 0x00fffe0002107b82 */ /* 0x000ea20000000a00 */
[----:B-1----:R-:W-:-:S08]  /*07d0*/  DMUL R18, R24, R18 ;  /* 0x0000001218127228 */ /* 0x002fd00000000000 */
[C---:B0-----:R-:W-:Y:S01]  /*07e0*/  DFMA R18, -R32.reuse, R28, -R18 ;  /* 0x0000001c2012722b */ /* 0x041fe20000000912 */
[----:B------:R-:W0:Y:S01]  /*07f0*/  LDC.64 R28, c[0x3][R2+0x30] ;  /* 0x00c00c00021c7b82 */ /* 0x000e220000000a00 */
[----:B--2---:R-:W-:-:S07]  /*0800*/  DFMA R16, -R32, R16, -R22 ;  /* 0x000000102010722b */ /* 0x004fce0000000916 */
[----:B------:R-:W1:Y:S01]  /*0810*/  LDC.64 R22, c[0x3][R2+0x20] ;  /* 0x00c0080002167b82 */ /* 0x000e620000000a00 */
[----:B0-----:R-:W-:-:S07]  /*0820*/  DFMA R26, R32, R26, R28 ;  /* 0x0000001a201a722b */ /* 0x001fce000000001c */
[----:B------:R-:W0:Y:S01]  /*0830*/  LDC.64 R32, c[0x3][R2+0x38] ;  /* 0x00c00e0002207b82 */ /* 0x000e220000000a00 */
[----:B-1----:R-:W-:-:S07]  /*0840*/  DFMA R28, -R30, R22, R18 ;  /* 0x000000161e1c722b */ /* 0x002fce0000000112 */
[----:B------:R-:W1:Y:S01]  /*0850*/  LDC.64 R22, c[0x3][R2+0x28] ;  /* 0x00c00a0002167b82 */ /* 0x000e620000000a00 */
[----:B------:R-:W-:-:S07]  /*0860*/  DFMA R24, R24, R28, R26 ;  /* 0x0000001c1818722b */ /* 0x000fce000000001a */
[----:B------:R-:W2:Y:S08]  /*0870*/  LDC.64 R18, c[0x3][R2+0x40] ;  /* 0x00c0100002127b82 */ /* 0x000eb00000000a00 */
[----:B------:R-:W3:Y:S01]  /*0880*/  LDC.64 R26, c[0x3][R2+0x68] ;  /* 0x00c01a00021a7b82 */ /* 0x000ee20000000a00 */
[----:B0-----:R-:W-:-:S07]  /*0890*/  DADD R32, R8, -R32 ;  /* 0x0000000008207229 */ /* 0x001fce0000000820 */
[----:B------:R-:W0:Y:S01]  /*08a0*/  LDC.64 R28, c[0x3][R2+0x50] ;  /* 0x00c01400021c7b82 */ /* 0x000e220000000a00 */
[----:B-1----:R-:W-:Y:S02]  /*08b0*/  DFMA R22, -R30, R22, R16 ;  /* 0x000000161e16722b */ /* 0x002fe40000000110 */
[----:B--2---:R-:W-:-:S05]  /*08c0*/  DADD R18, R6, -R18 ;  /* 0x0000000006127229 */ /* 0x004fca0000000812 */
[----:B------:R-:W1:Y:S01]  /*08d0*/  LDC.64 R16, c[0x3][R2+0x48] ;  /* 0x00c0120002107b82 */ /* 0x000e620000000a00 */
[----:B------:R-:W-:Y:S02]  /*08e0*/  DFMA R24, R30, R22, R24 ;  /* 0x000000161e18722b */ /* 0x000fe40000000018 */
[----:B---3--:R-:W-:-:S05]  /*08f0*/  DMUL R26, R18, R26 ;  /* 0x0000001a121a7228 */ /* 0x008fca0000000000 */
[----:B------:R-:W2:Y:S01]  /*0900*/  LDC.64 R30, c[0x3][R2+0x80] ;  /* 0x00c02000021e7b82 */ /* 0x000ea20000000a00 */
[----:B------:R-:W-:Y:S02]  /*0910*/  DSETP.GT.AND P3, PT, R24, R12, PT ;  /* 0x0000000c1800722a */ /* 0x000fe40003f64000 */
[----:B0-----:R-:W-:-:S05]  /*0920*/  DFMA R26, -R32, R28, -R26 ;  /* 0x0000001c201a722b */ /* 0x001fca000000091a */
[----:B------:R-:W0:Y:S07]  /*0930*/  LDC.64 R22, c[0x3][R2+0x70] ;  /* 0x00c01c0002167b82 */ /* 0x000e2e0000000a00 */
[----:B------:R-:W-:Y:S01]  /*0940*/  @P3 IMAD.MOV.U32 R12, RZ, RZ, R24 ;  /* 0x000000ffff0c3224 */ /* 0x000fe200078e0018 */
[----:B------:R-:W3:Y:S01]  /*0950*/  LDC.64 R28, c[0x3][R2+0x58] ;  /* 0x00c01600021c7b82 */ /* 0x000ee20000000a00 */
[----:B-1----:R-:W-:Y:S01]  /*0960*/  DADD R16, R10, -R16 ;  /* 0x000000000a107229 */ /* 0x002fe20000000810 */
[----:B------:R-:W-:-:S07]  /*0970*/  @P3 MOV R13, R25 ;  /* 0x00000019000d3202 */ /* 0x000fce0000000f00 */
[----:B--2---:R-:W-:Y:S01]  /*0980*/  DFMA R30, -R16, R30, R26 ;  /* 0x0000001e101e722b */ /* 0x004fe2000000011a */
[----:B------:R-:W1:Y:S01]  /*0990*/  LDC.64 R26, c[0x3][R2+0x78] ;  /* 0x00c01e00021a7b82 */ /* 0x000e620000000a00 */
[----:B0-----:R-:W-:-:S08]  /*09a0*/  DMUL R22, R18, R22 ;  /* 0x0000001612167228 */ /* 0x001fd00000000000 */
[----:B---3--:R-:W-:Y:S01]  /*09b0*/  DFMA R22, -R32, R28, -R22 ;  /* 0x0000001c2016722b */ /* 0x008fe20000000916 */
[----:B------:R-:W0:Y:S01]  /*09c0*/  LDC.64 R28, c[0x3][R2+0x60] ;  /* 0x00c01800021c7b82 */ /* 0x000e220000000a00 */
[----:B-1----:R-:W-:-:S08]  /*09d0*/  DMUL R26, R18, R26 ;  /* 0x0000001a121a7228 */ /* 0x002fd00000000000 */
[C---:B0-----:R-:W-:Y:S01]  /*09e0*/  DFMA R26, -R32.reuse, R28, -R26 ;  /* 0x0000001c201a722b */ /* 0x041fe2000000091a */
[----:B------:R-:W0:Y:S02]  /*09f0*/  LDC.64 R28, c[0x3][R2+0x98] ;  /* 0x00c02600021c7b82 */ /* 0x000e240000000a00 */
[----:B0-----:R-:W-:-:S06]  /*0a00*/  DFMA R30, R32, R30, R28 ;  /* 0x0000001e201e722b */ /* 0x001fcc000000001c */
[----:B------:R-:W0:Y:S08]  /*0a10*/  LDC.64 R32, c[0x3][R2+0x88] ;  /* 0x00c0220002207b82 */ /* 0x000e300000000a00 */
[----:B------:R-:W1:Y:S01]  /*0a20*/  LDC.64 R28, c[0x3][R2+0x90] ;  /* 0x00c02400021c7b82 */ /* 0x000e620000000a00 */
[----:B0-----:R-:W-:-:S07]  /*0a30*/  DFMA R32, -R16, R32, R22 ;  /* 0x000000201020722b */ /* 0x001fce0000000116 */
[----:B------:R-:W0:Y:S01]  /*0a40*/  LDC.64 R22, c[0x3][R2+0xa8] ;  /* 0x00c02a0002167b82 */ /* 0x000e220000000a00 */
[----:B------:R-:W-:Y:S02]  /*0a50*/  DFMA R18, R18, R32, R30 ;  /* 0x000000201212722b */ /* 0x000fe4000000001e */
[----:B-1----:R-:W-:-:S05]  /*0a60*/  DFMA R28, -R16, R28, R26 ;  /* 0x0000001c101c722b */ /* 0x002fca000000011a */
[----:B------:R-:W1:Y:S03]  /*0a70*/  LDC.64 R30, c[0x3][R2+0xd0] ;  /* 0x00c03400021e7b82 */ /* 0x000e660000000a00 */
[----:B------:R-:W-:-:S05]  /*0a80*/  DFMA R16, R16, R28, R18 ;  /* 0x0000001c1010722b */ /* 0x000fca0000000012 */
[----:B------:R-:W2:Y:S01]  /*0a90*/  LDC.64 R26, c[0x3][R2+0xa0] ;  /* 0x00c02800021a7b82 */ /* 0x000ea20000000a00 */
[----:B0-----:R-:W-:-:S07]  /*0aa0*/  DADD R22, R6, -R22 ;  /* 0x0000000006167229 */ /* 0x001fce0000000816 */
[----:B------:R-:W0:Y:S01]  /*0ab0*/  LDC.64 R32, c[0x3][R2+0xb8] ;  /* 0x00c02e0002207b82 */ /* 0x000e220000000a00 */
[----:B------:R-:W-:-:S07]  /*0ac0*/  DSETP.GT.AND P4, PT, R16, R12, PT ;  /* 0x0000000c1000722a */ /* 0x000fce0003f84000 */
[----:B------:R-:W3:Y:S01]  /*0ad0*/  LDC.64 R18, c[0x3][R2+0xb0] ;  /* 0x00c02c0002127b82 */ /* 0x000ee20000000a00 */
[----:B-1----:R-:W-:-:S06]  /*0ae0*/  DMUL R30, R22, R30 ;  /* 0x0000001e161e7228 */ /* 0x002fcc0000000000 */
[----:B------:R-:W-:Y:S01]  /*0af0*/  @P4 IMAD.MOV.U32 R12, RZ, RZ, R16 ;  /* 0x000000ffff0c4224 */ /* 0x000fe200078e0010 */
[----:B------:R-:W1:Y:S01]  /*0b00*/  LDC.64 R28, c[0x3][R2+0xe8] ;  /* 0x00c03a00021c7b82 */ /* 0x000e620000000a00 */
[----:B--2---:R-:W-:Y:S01]  /*0b10*/  DADD R26, R8, -R26 ;  /* 0x00000000081a7229 */ /* 0x004fe2000000081a */
[----:B------:R-:W-:Y:S02]  /*0b20*/  @P4 MOV R13, R17 ;  /* 0x00000011000d4202 */ /* 0x000fe40000000f00 */
[----:B------:R-:W-:-:S05]  /*0b30*/  @P3 IADD3 R17, PT, PT, R15, 0x2, RZ ;  /* 0x000000020f113810 */ /* 0x000fca0007ffe0ff */
[----:B0-----:R-:W-:Y:S01]  /*0b40*/  DFMA R30, -R26, R32, -R30 ;  /* 0x000000201a1e722b */ /* 0x001fe2000000091e */
[----:B------:R-:W0:Y:S01]  /*0b50*/  LDC.64 R32, c[0x3][R2+0xd8] ;  /* 0x00c0360002207b82 */ /* 0x000e220000000a00 */
[----:B---3--:R-:W-:-:S08]  /*0b60*/  DADD R18, R10, -R18 ;  /* 0x000000000a127229 */ /* 0x008fd00000000812 */
[----:B-1----:R-:W-:Y:S01]  /*0b70*/  DFMA R28, -R18, R28, R30 ;  /* 0x0000001c121c722b */ /* 0x002fe2000000011e */
[----:B------:R-:W1:Y:S01]  /*0b80*/  LDC.64 R30, c[0x3][R2+0xc0] ;  /* 0x00c03000021e7b82 */ /* 0x000e620000000a00 */
[----:B0-----:R-:W-:-:S07]  /*0b90*/  DMUL R20, R22, R32 ;  /* 0x0000002016147228 */ /* 0x001fce0000000000 */
[----:B------:R-:W0:Y:S01]  /*0ba0*/  LDC.64 R32, c[0x3][R2+0xe0] ;  /* 0x00c0380002207b82 */ /* 0x000e220000000a00 */
[----:B-1----:R-:W-:-:S07]  /*0bb0*/  DFMA R20, -R26, R30, -R20 ;  /* 0x0000001e1a14722b */ /* 0x002fce0000000914 */
[----:B------:R-:W1:Y:S01]  /*0bc0*/  LDC.64 R30, c[0x3][R2+0xc8] ;  /* 0x00c03200021e7b82 */ /* 0x000e620000000a00 */
[----:B0-----:R-:W-:-:S08]  /*0bd0*/  DMUL R32, R22, R32 ;  /* 0x0000002016207228 */ /* 0x001fd00000000000 */
[C---:B-1----:R-:W-:Y:S02]  /*0be0*/  DFMA R30, -R26.reuse, R30, -R32 ;  /* 0x0000001e1a1e722b */ /* 0x042fe40000000920 */
[----:B------:R-:W0:Y:S02]  /*0bf0*/  LDC.64 R32, c[0x3][R2+0x100] ;  /* 0x00c0400002207b82 */ /* 0x000e240000000a00 */
[----:B0-----:R-:W-:-:S06]  /*0c00*/  DFMA R28, R26, R28, R32 ;  /* 0x0000001c1a1c722b */ /* 0x001fcc0000000020 */
[----:B------:R0:W1:Y:S08]  /*0c10*/  LDC.64 R32, c[0x3][R2+0xf0] ;  /* 0x00c03c0002207b82 */ /* 0x0000700000000a00 */
[----:B------:R0:W2:Y:S02]  /*0c20*/  LDC.64 R26, c[0x3][R2+0xf8] ;  /* 0x00c03e00021a7b82 */ /* 0x0000a40000000a00 */
[----:B0-----:R-:W-:Y:S01]  /*0c30*/  IADD3 R2, PT, PT, R2, 0x1a0, RZ ;  /* 0x000001a002027810 */ /* 0x001fe20007ffe0ff */
[----:B-1----:R-:W-:-:S02]  /*0c40*/  DFMA R20, -R18, R32, R20 ;  /* 0x000000201214722b */ /* 0x002fc40000000114 */
[----:B--2---:R-:W-:-:S06]  /*0c50*/  DFMA R26, -R18, R26, R30 ;  /* 0x0000001a121a722b */ /* 0x004fcc000000011e */
[----:B------:R-:W-:Y:S01]  /*0c60*/  DFMA R20, R22, R20, R28 ;  /* 0x000000141614722b */ /* 0x000fe2000000001c */
[----:B------:R-:W-:-:S05]  /*0c70*/  VIADD R23, R15, 0x1 ;  /* 0x000000010f177836 */ /* 0x000fca0000000000 */
[----:B------:R0:W-:Y:S02]  /*0c80*/  @P2 STG.E.U8 desc[UR6][R4.64+0x3], R23 ;  /* 0x0000031704002986 */ /* 0x0001e4000c101106 */
[----:B------:R-:W-:Y:S01]  /*0c90*/  DFMA R20, R18, R26, R20 ;  /* 0x0000001a1214722b */ /* 0x000fe20000000014 */
[----:B------:R-:W-:Y:S01]  /*0ca0*/  ISETP.NE.AND P2, PT, R14, RZ, PT ;  /* 0x000000ff0e00720c */ /* 0x000fe20003f45270 */
[C---:B------:R-:W-:Y:S01]  /*0cb0*/  @P4 VIADD R19, R15.reuse, 0x3 ;  /* 0x000000030f134836 */ /* 0x040fe20000000000 */
[----:B------:R-:W-:Y:S01]  /*0cc0*/  IADD3 R15, PT, PT, R15, 0x4, RZ ;  /* 0x000000040f0f7810 */ /* 0x000fe20007ffe0ff */
[----:B------:R0:W-:Y:S04]  /*0cd0*/  @P3 STG.E.U8 desc[UR6][R4.64+0x3], R17 ;  /* 0x0000031104003986 */ /* 0x0001e8000c101106 */
[----:B------:R-:W-:Y:S01]  /*0ce0*/  DSETP.GT.AND P1, PT, R20, R12, PT ;  /* 0x0000000c1400722a */ /* 0x000fe20003f24000 */
[----:B------:R0:W-:-:S13]  /*0cf0*/  @P4 STG.E.U8 desc[UR6][R4.64+0x3], R19 ;  /* 0x0000031304004986 */ /* 0x0001da000c101106 */
[----:B------:R0:W-:Y:S01]  /*0d00*/  @P1 STG.E.U8 desc[UR6][R4.64+0x3], R15 ;  /* 0x0000030f04001986 */ /* 0x0001e2000c101106 */
[----:B------:R-:W-:Y:S01]  /*0d10*/  @P1 MOV R12, R20 ;  /* 0x00000014000c1202 */ /* 0x000fe20000000f00 */
[----:B------:R-:W-:Y:S01]  /*0d20*/  @P1 IMAD.MOV.U32 R13, RZ, RZ, R21 ;  /* 0x000000ffff0d1224 */ /* 0x000fe200078e0015 */
[----:B------:R-:W-:Y:S06]  /*0d30*/  @P2 BRA `(.L_x_3) ;  /* 0xfffffff400e02947 */ /* 0x000fec000383ffff */
[----:B------:R-:W-:-:S07]  /*0d40*/  IADD3 R2, PT, PT, R15, 0x1, RZ ;  /* 0x000000010f027810 */ /* 0x000fce0007ffe0ff */
.L_x_2:
[----:B------:R-:W1:Y:S02]  /*0d50*/  LDCU UR4, c[0x0][0x38c] ;  /* 0x00007180ff0477ac */ /* 0x000e640008000800 */
[----:B-1----:R-:W-:-:S04]  /*0d60*/  UIADD3 UR5, UPT, UPT, UR4, -0x1, URZ ;  /* 0xffffffff04057890 */ /* 0x002fc8000fffe0ff */
[----:B------:R-:W-:-:S09]  /*0d70*/  ULOP3.LUT UP1, URZ, UR5, 0x3, URZ, 0xc0, !UPT ;  /* 0x0000000305ff7892 */ /* 0x000fd2000f82c0ff */
[----:B------:R-:W-:Y:S05]  /*0d80*/  BRA.U !UP1, `(.L_x_4) ;  /* 0x0000000509987547 */ /* 0x000fea000b800000 */
[----:B------:R-:W-:-:S04]  /*0d90*/  UIADD3 UR4, UPT, UPT, UR4, 0x3, URZ ;  /* 0x0000000304047890 */ /* 0x000fc8000fffe0ff */
[----:B------:R-:W-:Y:S01]  /*0da0*/  ULOP3.LUT UP1, URZ, UR4, 0x1, URZ, 0xc0, !UPT ;  /* 0x0000000104ff7892 */ /* 0x000fe2000f82c0ff */
[----:B------:R-:W-:Y:S10]  /*0db0*/  BRA.U !UP0, `(.L_x_5) ;  /* 0x00000005080c7547 */ /* 0x000ff4000b800000 */
[----:B------:R-:W-:-:S04]  /*0dc0*/  IMAD R34, R2, 0x68, RZ ;  /* 0x0000006802227824 */ /* 0x000fc800078e02ff */
[----:B------:R-:W1:Y:S08]  /*0dd0*/  LDC.64 R20, c[0x3][R34+0x8] ;  /* 0x00c0020022147b82 */ /* 0x000e700000000a00 */
[----:B0-----:R-:W0:Y:S08]  /*0de0*/  LDC.64 R22, c[0x3][R34+0x30] ;  /* 0x00c00c0022167b82 */ /* 0x001e300000000a00 */
[----:B------:R-:W2:Y:S08]  /*0df0*/  LDC.64 R16, c[0x3][R34] ;  /* 0x00c0000022107b82 */ /* 0x000eb00000000a00 */
[----:B------:R-:W3:Y:S01]  /*0e00*/  LDC.64 R18, c[0x3][R34+0x18] ;  /* 0x00c0060022127b82 */ /* 0x000ee20000000a00 */
[----:B-1----:R-:W-:-:S07]  /*0e10*/  DADD R20, R6, -R20 ;  /* 0x0000000006147229 */ /* 0x002fce0000000814 */
[----:B------:R-:W1:Y:S01]  /*0e20*/  LDC.64 R14, c[0x3][R34+0x10] ;  /* 0x00c00400220e7b82 */ /* 0x000e620000000a00 */
[----:B0-----:R-:W-:-:S07]  /*0e30*/  DMUL R22, R20, R22 ;  /* 0x0000001614167228 */ /* 0x001fce0000000000 */
[----:B------:R-:W0:Y:S01]  /*0e40*/  LDC.64 R30, c[0x3][R34+0x48] ;  /* 0x00c01200221e7b82 */ /* 0x000e220000000a00 */
[----:B--2---:R-:W-:-:S07]  /*0e50*/  DADD R16, R8, -R16 ;  /* 0x0000000008107229 */ /* 0x004fce0000000810 */
[----:B------:R-:W2:Y:S01]  /*0e60*/  LDC.64 R28, c[0x3][R34+0x38] ;  /* 0x00c00e00221c7b82 */ /* 0x000ea20000000a00 */
[----:B---3--:R-:W-:-:S07]  /*0e70*/  DFMA R18, -R16, R18, -R22 ;  /* 0x000000121012722b */ /* 0x008fce0000000916 */
[----:B------:R-:W3:Y:S01]  /*0e80*/  LDC.64 R22, c[0x3][R34+0x20] ;  /* 0x00c0080022167b82 */ /* 0x000ee20000000a00 */
[----:B-1----:R-:W-:-:S07]  /*0e90*/  DADD R14, R10, -R14 ;  /* 0x000000000a0e7229 */ /* 0x002fce000000080e */
[----:B------:R-:W1:Y:S01]  /*0ea0*/  LDC.64 R24, c[0x3][R34+0x40] ;  /* 0x00c0100022187b82 */ /* 0x000e620000000a00 */
[----:B0-----:R-:W-:-:S07]  /*0eb0*/  DFMA R30, -R14, R30, R18 ;  /* 0x0000001e0e1e722b */ /* 0x001fce0000000112 */
[----:B------:R-:W0:Y:S01]  /*0ec0*/  LDC.64 R32, c[0x3][R34+0x28] ;  /* 0x00c00a0022207b82 */ /* 0x000e220000000a00 */
[----:B--2---:R-:W-:-:S07]  /*0ed0*/  DMUL R28, R20, R28 ;  /* 0x0000001c141c7228 */ /* 0x004fce0000000000 */
[----:B------:R-:W2:Y:S01]  /*0ee0*/  LDC.64 R26, c[0x3][R34+0x60] ;  /* 0x00c01800221a7b82 */ /* 0x000ea20000000a00 */
[----:B---3--:R-:W-:-:S07]  /*0ef0*/  DFMA R28, -R16, R22, -R28 ;  /* 0x00000016101c722b */ /* 0x008fce000000091c */
[----:B------:R-:W3:Y:S01]  /*0f00*/  LDC.64 R18, c[0x3][R34+0x50] ;  /* 0x00c0140022127b82 */ /* 0x000ee20000000a00 */
[----:B-1----:R-:W-:-:S07]  /*0f10*/  DMUL R24, R20, R24 ;  /* 0x0000001814187228 */ /* 0x002fce0000000000 */
[----:B------:R-:W1:Y:S01]  /*0f20*/  LDC.64 R22, c[0x3][R34+0x58] ;  /* 0x00c0160022167b82 */ /* 0x000e620000000a00 */
[C---:B0-----:R-:W-:Y:S02]  /*0f30*/  DFMA R24, -R16.reuse, R32, -R24 ;  /* 0x000000201018722b */ /* 0x041fe40000000918 */
[----:B--2---:R-:W-:-:S05]  /*0f40*/  DFMA R26, R16, R30, R26 ;  /* 0x0000001e101a722b */ /* 0x004fca000000001a */
[----:B------:R-:W0:Y:S01]  /*0f50*/  LDC.64 R32, c[0x3][R34+0x98] ;  /* 0x00c0260022207b82 */ /* 0x000e220000000a00 */
[----:B---3--:R-:W-:-:S07]  /*0f60*/  DFMA R28, -R14, R18, R28 ;  /* 0x000000120e1c722b */ /* 0x008fce000000011c */
[----:B------:R-:W2:Y:S01]  /*0f70*/  LDC.64 R16, c[0x3][R34+0x70] ;  /* 0x00c01c0022107b82 */ /* 0x000ea20000000a00 */
[----:B------:R-:W-:-:S07]  /*0f80*/  DFMA R20, R20, R28, R26 ;  /* 0x0000001c1414722b */ /* 0x000fce000000001a */
[----:B------:R-:W3:Y:S01]  /*0f90*/  LDC.64 R18, c[0x3][R34+0x68] ;  /* 0x00c01a0022127b82 */ /* 0x000ee20000000a00 */
[----:B-1----:R-:W-:-:S07]  /*0fa0*/  DFMA R26, -R14, R22, R24 ;  /* 0x000000160e1a722b */ /* 0x002fce0000000118 */
[----:B------:R-:W1:Y:S01]  /*0fb0*/  LDC.64 R24, c[0x3][R34+0x80] ;  /* 0x00c0200022187b82 */ /* 0x000e620000000a00 */
[----:B------:R-:W-:-:S07]  /*0fc0*/  DFMA R14, R14, R26, R20 ;  /* 0x0000001a0e0e722b */ /* 0x000fce0000000014 */
[----:B------:R-:W4:Y:S01]  /*0fd0*/  LDC.64 R30, c[0x3][R34+0xa0] ;  /* 0x00c02800221e7b82 */ /* 0x000f220000000a00 */
[----:B--2---:R-:W-:Y:S02]  /*0fe0*/  DADD R16, R6, -R16 ;  /* 0x0000000006107229 */ /* 0x004fe40000000810 */
[----:B------:R-:W-:-:S05]  /*0ff0*/  DSETP.GT.AND P1, PT, R14, R12, PT ;  /* 0x0000000c0e00722a */ /* 0x000fca0003f24000 */
[----:B------:R-:W2:Y:S01]  /*1000*/  LDC.64 R22, c[0x3][R34+0x78] ;  /* 0x00c01e0022167b82 */ /* 0x000ea20000000a00 */
[----:B---3--:R-:W-:Y:S02]  /*1010*/  DADD R18, R8, -R18 ;  /* 0x0000000008127229 */ /* 0x008fe40000000812 */
[----:B0-----:R-:W-:-:S05]  /*1020*/  DMUL R32, R16, R32 ;  /* 0x0000002010207228 */ /* 0x001fca0000000000 */
[----:B------:R-:W0:Y:S01]  /*1030*/  LDC.64 R28, c[0x3][R34+0x88] ;  /* 0x00c02200221c7b82 */ /* 0x000e220000000a00 */
[----:B------:R-:W-:Y:S01]  /*1040*/  @P1 IMAD.MOV.U32 R12, RZ, RZ, R14 ;  /* 0x000000ffff0c1224 */ /* 0x000fe200078e000e */
[----:B------:R-:W-:Y:S01]  /*1050*/  @P1 MOV R13, R15 ;  /* 0x0000000f000d1202 */ /* 0x000fe20000000f00 */
[----:B-1----:R-:W-:Y:S01]  /*1060*/  DFMA R32, -R18, R24, -R32 ;  /* 0x000000181220722b */ /* 0x002fe20000000920 */
[----:B------:R1:W-:Y:S04]  /*1070*/  @P1 STG.E.U8 desc[UR6][R4.64+0x3], R2 ;  /* 0x0000030204001986 */ /* 0x0003e8000c101106 */
[----:B------:R-:W3:Y:S01]  /*1080*/  LDC.64 R26, c[0x3][R34+0xb0] ;  /* 0x00c02c00221a7b82 */ /* 0x000ee20000000a00 */
[----:B----4-:R-:W-:-:S07]  /*1090*/  DMUL R30, R16, R30 ;  /* 0x0000001e101e7228 */ /* 0x010fce0000000000 */
[----:B------:R-:W4:Y:S01]  /*10a0*/  LDC.64 R20, c[0x3][R34+0xb8] ;  /* 0x00c02e0022147b82 */ /* 0x000f220000000a00 */
[----:B--2---:R-:W-:-:S07]  /*10b0*/  DADD R22, R10, -R22 ;  /* 0x000000000a167229 */ /* 0x004fce0000000816 */
[----:B------:R-:W2:Y:S01]  /*10c0*/  LDC.64 R24, c[0x3][R34+0xa8] ;  /* 0x00c02a0022187b82 */ /* 0x000ea20000000a00 */
[----:B0-----:R-:W-:Y:S02]  /*10d0*/  DFMA R28, -R18, R28, -R30 ;  /* 0x0000001c121c722b */ /* 0x001fe4000000091e */
[----:B---3--:R-:W-:-:S05]  /*10e0*/  DFMA R26, -R22, R26, R32 ;  /* 0x0000001a161a722b */ /* 0x008fca0000000120 */
[----:B------:R-:W0:Y:S01]  /*10f0*/  LDC.64 R30, c[0x3][R34+0x90] ;  /* 0x00c02400221e7b82 */ /* 0x000e220000000a00 */
[----:B----4-:R-:W-:-:S07]  /*1100*/  DFMA R20, -R22, R20, R28 ;  /* 0x000000141614722b */ /* 0x010fce000000011c */
[----:B------:R-:W3:Y:S01]  /*1110*/  LDC.64 R32, c[0x3][R34+0xc8] ;  /* 0x00c0320022207b82 */ /* 0x000ee20000000a00 */
[----:B--2---:R-:W-:-:S07]  /*1120*/  DMUL R24, R16, R24 ;  /* 0x0000001810187228 */ /* 0x004fce0000000000 */
[----:B------:R-:W2:Y:S01]  /*1130*/  LDC.64 R28, c[0x3][R34+0xc0] ;  /* 0x00c03000221c7b82 */ /* 0x000ea20000000a00 */
[C---:B0-----:R-:W-:Y:S02]  /*1140*/  DFMA R24, -R18.reuse, R30, -R24 ;  /* 0x0000001e1218722b */ /* 0x041fe40000000918 */
[----:B---3--:R-:W-:-:S06]  /*1150*/  DFMA R26, R18, R26, R32 ;  /* 0x0000001a121a722b */ /* 0x008fcc0000000020 */
[----:B--2---:R-:W-:Y:S02]  /*1160*/  DFMA R24, -R22, R28, R24 ;  /* 0x0000001c1618722b */ /* 0x004fe40000000118 */
[----:B------:R-:W-:-:S08]  /*1170*/  DFMA R20, R16, R20, R26 ;  /* 0x000000141014722b */ /* 0x000fd0000000001a */
[----:B------:R-:W-:-:S08]  /*1180*/  DFMA R20, R22, R24, R20 ;  /* 0x000000181614722b */ /* 0x000fd00000000014 */
[----:B------:R-:W-:-:S14]  /*1190*/  DSETP.GT.AND P2, PT, R20, R12, PT ;  /* 0x0000000c1400722a */ /* 0x000fdc0003f44000 */
[C---:B------:R-:W-:Y:S01]  /*11a0*/  @P2 IADD3 R15, PT, PT, R2.reuse, 0x1, RZ ;  /* 0x00000001020f2810 */ /* 0x040fe20007ffe0ff */
[----:B------:R-:W-:Y:S01]  /*11b0*/  @P2 IMAD.MOV.U32 R12, RZ, RZ, R20 ;  /* 0x000000ffff0c2224 */ /* 0x000fe200078e0014 */
[----:B------:R-:W-:Y:S02]  /*11c0*/  @P2 MOV R13, R21 ;  /* 0x00000015000d2202 */ /* 0x000fe40000000f00 */
[----:B-1----:R-:W-:Y:S01]  /*11d0*/  IADD3 R2, PT, PT, R2, 0x2, RZ ;  /* 0x0000000202027810 */ /* 0x002fe20007ffe0ff */
[----:B------:R1:W-:Y:S06]  /*11e0*/  @P2 STG.E.U8 desc[UR6][R4.64+0x3], R15 ;  /* 0x0000030f04002986 */ /* 0x0003ec000c101106 */
.L_x_5:
[----:B------:R-:W-:Y:S05]  /*11f0*/  BRA.U !UP1, `(.L_x_4) ;  /* 0x00000001097c7547 */ /* 0x000fea000b800000 */
[----:B------:R-:W-:-:S04]  /*1200*/  IMAD R26, R2, 0x68, RZ ;  /* 0x00000068021a7824 */ /* 0x000fc800078e02ff */
[----:B------:R-:W2:Y:S08]  /*1210*/  LDC.64 R20, c[0x3][R26+0x8] ;  /* 0x00c002001a147b82 */ /* 0x000eb00000000a00 */
[----:B------:R-:W3:Y:S08]  /*1220*/  LDC.64 R30, c[0x3][R26] ;  /* 0x00c000001a1e7b82 */ /* 0x000ef00000000a00 */
[----:B0-----:R-:W0:Y:S08]  /*1230*/  LDC.64 R18, c[0x3][R26+0x30] ;  /* 0x00c00c001a127b82 */ /* 0x001e300000000a00 */
[----:B------:R-:W4:Y:S01]  /*1240*/  LDC.64 R28, c[0x3][R26+0x10] ;  /* 0x00c004001a1c7b82 */ /* 0x000f220000000a00 */
[----:B--2---:R-:W-:-:S07]  /*1250*/  DADD R6, R6, -R20 ;  /* 0x0000000006067229 */ /* 0x004fce0000000814 */
[----:B------:R-:W2:Y:S01]  /*1260*/  LDC.64 R16, c[0x3][R26+0x18] ;  /* 0x00c006001a107b82 */ /* 0x000ea20000000a00 */
[----:B---3--:R-:W-:-:S07]  /*1270*/  DADD R8, R8, -R30 ;  /* 0x0000000008087229 */ /* 0x008fce000000081e */
[----:B-1----:R-:W1:Y:S01]  /*1280*/  LDC.64 R14, c[0x3][R26+0x38] ;  /* 0x00c00e001a0e7b82 */ /* 0x002e620000000a00 */
[----:B0-----:R-:W-:-:S07]  /*1290*/  DMUL R32, R6, R18 ;  /* 0x0000001206207228 */ /* 0x001fce0000000000 */
[----:B------:R-:W0:Y:S01]  /*12a0*/  LDC.64 R24, c[0x3][R26+0x20] ;  /* 0x00c008001a187b82 */ /* 0x000e220000000a00 */
[----:B----4-:R-:W-:-:S07]  /*12b0*/  DADD R28, R10, -R28 ;  /* 0x000000000a1c7229 */ /* 0x010fce000000081c */
[----:B------:R-:W3:Y:S01]  /*12c0*/  LDC.64 R20, c[0x3][R26+0x40] ;  /* 0x00c010001a147b82 */ /* 0x000ee20000000a00 */
[----:B--2---:R-:W-:-:S07]  /*12d0*/  DFMA R16, -R8, R16, -R32 ;  /* 0x000000100810722b */ /* 0x004fce0000000920 */
[----:B------:R-:W2:Y:S01]  /*12e0*/  LDC.64 R22, c[0x3][R26+0x48] ;  /* 0x00c012001a167b82 */ /* 0x000ea20000000a00 */
[----:B-1----:R-:W-:-:S07]  /*12f0*/  DMUL R32, R6, R14 ;  /* 0x0000000e06207228 */ /* 0x002fce0000000000 */
[----:B------:R-:W1:Y:S01]  /*1300*/  LDC.64 R30, c[0x3][R26+0x50] ;  /* 0x00c014001a1e7b82 */ /* 0x000e620000000a00 */
[----:B0-----:R-:W-:-:S07]  /*1310*/  DFMA R24, -R8, R24, -R32 ;  /* 0x000000180818722b */ /* 0x001fce0000000920 */
[----:B------:R-:W0:Y:S01]  /*1320*/  LDC.64 R18, c[0x3][R26+0x28] ;  /* 0x00c00a001a127b82 */ /* 0x000e220000000a00 */
[----:B---3--:R-:W-:-:S07]  /*1330*/  DMUL R20, R6, R20 ;  /* 0x0000001406147228 */ /* 0x008fce0000000000 */
[----:B------:R-:W3:Y:S01]  /*1340*/  LDC.64 R10, c[0x3][R26+0x60] ;  /* 0x00c018001a0a7b82 */ /* 0x000ee20000000a00 */
[----:B--2---:R-:W-:-:S07]  /*1350*/  DFMA R16, -R28, R22, R16 ;  /* 0x000000161c10722b */ /* 0x004fce0000000110 */
[----:B------:R-:W2:Y:S01]  /*1360*/  LDC.64 R14, c[0x3][R26+0x58] ;  /* 0x00c016001a0e7b82 */ /* 0x000ea20000000a00 */
[----:B-1----:R-:W-:Y:S02]  /*1370*/  DFMA R24, -R28, R30, R24 ;  /* 0x0000001e1c18722b */ /* 0x002fe40000000118 */
[C---:B0-----:R-:W-:Y:S02]  /*1380*/  DFMA R18, -R8.reuse, R18, -R20 ;  /* 0x000000120812722b */ /* 0x041fe40000000914 */
[----:B---3--:R-:W-:-:S06]  /*1390*/  DFMA R10, R8, R16, R10 ;  /* 0x00000010080a722b */ /* 0x008fcc000000000a */
[----:B--2---:R-:W-:Y:S02]  /*13a0*/  DFMA R14, -R28, R14, R18 ;  /* 0x0000000e1c0e722b */ /* 0x004fe40000000112 */
[----:B------:R-:W-:-:S08]  /*13b0*/  DFMA R10, R6, R24, R10 ;  /* 0x00000018060a722b */ /* 0x000fd0000000000a */
[----:B------:R-:W-:-:S08]  /*13c0*/  DFMA R10, R28, R14, R10 ;  /* 0x0000000e1c0a722b */ /* 0x000fd0000000000a */
[----:B------:R-:W-:-:S14]  /*13d0*/  DSETP.GT.AND P1, PT, R10, R12, PT ;  /* 0x0000000c0a00722a */ /* 0x000fdc0003f24000 */
[----:B------:R2:W-:Y:S02]  /*13e0*/  @P1 STG.E.U8 desc[UR6][R4.64+0x3], R2 ;  /* 0x0000030204001986 */ /* 0x0005e4000c101106 */
.L_x_4:
[----:B------:R-:W-:Y:S05]  /*13f0*/  @!P0 BRA `(.L_x_6) ;  /* 0xffffffec00848947 */ /* 0x000fea000383ffff */
[----:B------:R-:W-:Y:S05]  /*1400*/  EXIT ;  /* 0x000000000000794d */ /* 0x000fea0003800000 */
.L_x_7:
[----:B------:R-:W-:-:S00]  /*1410*/  BRA `(.L_x_7) ;  /* 0xfffffffc00fc7947 */ /* 0x000fc0000383ffff */
[----:B------:R-:W-:-:S00]  /*1420*/  NOP ;  /* 0x0000000000007918 */ /* 0x000fc00000000000 */
        /* <DEDUP_REMOVED lines=13> */
.L_x_8:


//--------------------- .nv.shared.reserved.0     --------------------------
	.section	.nv.shared.reserved.0,"aw",@nobits
	.weak		__nv_reservedSMEM_offset_0_alias
	.size		__nv_reservedSMEM_offset_0_alias, 0, 64
	.other		__nv_reservedSMEM_offset_0_alias,@"STO_CUDA_RESERVED_SHARED STV_DEFAULT"
__nv_reservedSMEM_offset_0_alias:
	.zero		0
	.zero		64


//--------------------- .nv.constant0._Z4kernP6uchar4ii --------------------------
	.section	.nv.constant0._Z4kernP6uchar4ii,"a",@progbits
	.sectionflags	@""
	.align	4
.nv.constant0._Z4kernP6uchar4ii:
	.zero		912


//--------------------- SYMBOLS --------------------------

	.type		.nv.reservedSmem.offset0,@object
	.size		.nv.reservedSmem.offset0,0x4
